	.headerflags	@"EF_CUDA_TEXMODE_UNIFIED EF_CUDA_64BIT_ADDRESS EF_CUDA_ACCELERATORS EF_CUDA_SM90 EF_CUDA_VIRTUAL_SM(EF_CUDA_SM90)"
	.elftype	@"ET_EXEC"


//--------------------- .nv.info                  --------------------------
	.section	.nv.info,"",@"SHT_CUDA_INFO"
	.align	4


	//----- nvinfo : EIATTR_REGCOUNT
	.align		4
        /*0000*/ 	.byte	0x04, 0x2f
        /*0002*/ 	.short	(.L_3 - .L_2)
	.align		4
.L_2:
        /*0004*/ 	.word	index@(triton_poi_fused__native_batch_norm_legit_no_training__unsafe_index_add_relu_threshold_backward_11)
        /*0008*/ 	.word	0x0000002b


	//----- nvinfo : EIATTR_MIN_STACK_SIZE
	.align		4
.L_3:
        /*000c*/ 	.byte	0x04, 0x12
        /*000e*/ 	.short	(.L_5 - .L_4)
	.align		4
.L_4:
        /*0010*/ 	.word	index@(triton_poi_fused__native_batch_norm_legit_no_training__unsafe_index_add_relu_threshold_backward_11)
        /*0014*/ 	.word	0x00000000


	//----- nvinfo : EIATTR_FRAME_SIZE
	.align		4
.L_5:
        /*0018*/ 	.byte	0x04, 0x11
        /*001a*/ 	.short	(.L_7 - .L_6)
	.align		4
.L_6:
        /*001c*/ 	.word	index@(triton_poi_fused__native_batch_norm_legit_no_training__unsafe_index_add_relu_threshold_backward_11)
        /*0020*/ 	.word	0x00000000


	//----- nvinfo : EIATTR_MIN_STACK_SIZE
	.align		4
.L_7:
        /*0024*/ 	.byte	0x04, 0x12
        /*0026*/ 	.short	(.L_9 - .L_8)
	.align		4
.L_8:
        /*0028*/ 	.word	index@(triton_poi_fused__native_batch_norm_legit_no_training__unsafe_index_add_relu_threshold_backward_11)
        /*002c*/ 	.word	0x00000000
.L_9:


//--------------------- .nv.info.triton_poi_fused__native_batch_norm_legit_no_training__unsafe_index_add_relu_threshold_backward_11 --------------------------
	.section	.nv.info.triton_poi_fused__native_batch_norm_legit_no_training__unsafe_index_add_relu_threshold_backward_11,"",@"SHT_CUDA_INFO"
	.sectionflags	@""
	.align	4


	//----- nvinfo : EIATTR_CUDA_API_VERSION
	.align		4
        /*0000*/ 	.byte	0x04, 0x37
        /*0002*/ 	.short	(.L_11 - .L_10)
.L_10:
        /*0004*/ 	.word	0x0000007c


	//----- nvinfo : EIATTR_KPARAM_INFO
	.align		4
.L_11:
        /*0008*/ 	.byte	0x04, 0x17
        /*000a*/ 	.short	(.L_13 - .L_12)
.L_12:
        /*000c*/ 	.word	0x00000000
        /*0010*/ 	.short	0x000b
        /*0012*/ 	.short	0x0054
        /*0014*/ 	.byte	0x00, 0xf0, 0x11, 0x00


	//----- nvinfo : EIATTR_KPARAM_INFO
	.align		4
.L_13:
        /*0018*/ 	.byte	0x04, 0x17
        /*001a*/ 	.short	(.L_15 - .L_14)
.L_14:
        /*001c*/ 	.word	0x00000000
        /*0020*/ 	.short	0x000a
        /*0022*/ 	.short	0x0050
        /*0024*/ 	.byte	0x00, 0xf0, 0x11, 0x00


	//----- nvinfo : EIATTR_KPARAM_INFO
	.align		4
.L_15:
        /*0028*/ 	.byte	0x04, 0x17
        /*002a*/ 	.short	(.L_17 - .L_16)
.L_16:
        /*002c*/ 	.word	0x00000000
        /*0030*/ 	.short	0x0009
        /*0032*/ 	.short	0x0048
        /*0034*/ 	.byte	0x00, 0xf4, 0x21, 0x00


	//----- nvinfo : EIATTR_KPARAM_INFO
	.align		4
.L_17:
        /*0038*/ 	.byte	0x04, 0x17
        /*003a*/ 	.short	(.L_19 - .L_18)
.L_18:
        /*003c*/ 	.word	0x00000000
        /*0040*/ 	.short	0x0008
        /*0042*/ 	.short	0x0040
        /*0044*/ 	.byte	0x00, 0xf4, 0x21, 0x00


	//----- nvinfo : EIATTR_KPARAM_INFO
	.align		4
.L_19:
        /*0048*/ 	.byte	0x04, 0x17
        /*004a*/ 	.short	(.L_21 - .L_20)
.L_20:
        /*004c*/ 	.word	0x00000000
        /*0050*/ 	.short	0x0007
        /*0052*/ 	.short	0x0038
        /*0054*/ 	.byte	0x00, 0xf4, 0x21, 0x00


	//----- nvinfo : EIATTR_KPARAM_INFO
	.align		4
.L_21:
        /*0058*/ 	.byte	0x04, 0x17
        /*005a*/ 	.short	(.L_23 - .L_22)
.L_22:
        /*005c*/ 	.word	0x00000000
        /*0060*/ 	.short	0x0006
        /*0062*/ 	.short	0x0030
        /*0064*/ 	.byte	0x00, 0xf4, 0x21, 0x00


	//----- nvinfo : EIATTR_KPARAM_INFO
	.align		4
.L_23:
        /*0068*/ 	.byte	0x04, 0x17
        /*006a*/ 	.short	(.L_25 - .L_24)
.L_24:
        /*006c*/ 	.word	0x00000000
        /*0070*/ 	.short	0x0005
        /*0072*/ 	.short	0x0028
        /*0074*/ 	.byte	0x00, 0xf4, 0x21, 0x00


	//----- nvinfo : EIATTR_KPARAM_INFO
	.align		4
.L_25:
        /*0078*/ 	.byte	0x04, 0x17
        /*007a*/ 	.short	(.L_27 - .L_26)
.L_26:
        /*007c*/ 	.word	0x00000000
        /*0080*/ 	.short	0x0004
        /*0082*/ 	.short	0x0020
        /*0084*/ 	.byte	0x00, 0xf4, 0x21, 0x00


	//----- nvinfo : EIATTR_KPARAM_INFO
	.align		4
.L_27:
        /*0088*/ 	.byte	0x04, 0x17
        /*008a*/ 	.short	(.L_29 - .L_28)
.L_28:
        /*008c*/ 	.word	0x00000000
        /*0090*/ 	.short	0x0003
        /*0092*/ 	.short	0x0018
        /*0094*/ 	.byte	0x00, 0xf4, 0x21, 0x00


	//----- nvinfo : EIATTR_KPARAM_INFO
	.align		4
.L_29:
        /*0098*/ 	.byte	0x04, 0x17
        /*009a*/ 	.short	(.L_31 - .L_30)
.L_30:
        /*009c*/ 	.word	0x00000000
        /*00a0*/ 	.short	0x0002
        /*00a2*/ 	.short	0x0010
        /*00a4*/ 	.byte	0x00, 0xf4, 0x21, 0x00


	//----- nvinfo : EIATTR_KPARAM_INFO
	.align		4
.L_31:
        /*00a8*/ 	.byte	0x04, 0x17
        /*00aa*/ 	.short	(.L_33 - .L_32)
.L_32:
        /*00ac*/ 	.word	0x00000000
        /*00b0*/ 	.short	0x0001
        /*00b2*/ 	.short	0x0008
        /*00b4*/ 	.byte	0x00, 0xf4, 0x21, 0x00


	//----- nvinfo : EIATTR_KPARAM_INFO
	.align		4
.L_33:
        /*00b8*/ 	.byte	0x04, 0x17
        /*00ba*/ 	.short	(.L_35 - .L_34)
.L_34:
        /*00bc*/ 	.word	0x00000000
        /*00c0*/ 	.short	0x0000
        /*00c2*/ 	.short	0x0000
        /*00c4*/ 	.byte	0x00, 0xf4, 0x21, 0x00


	//----- nvinfo : EIATTR_SPARSE_MMA_MASK
	.align		4
.L_35:
        /*00c8*/ 	.byte	0x03, 0x50
        /*00ca*/ 	.short	0x0000


	//----- nvinfo : EIATTR_MAXREG_COUNT
	.align		4
        /*00cc*/ 	.byte	0x03, 0x1b
        /*00ce*/ 	.short	0x00ff


	//----- nvinfo : EIATTR_EXIT_INSTR_OFFSETS
	.align		4
        /*00d0*/ 	.byte	0x04, 0x1c
        /*00d2*/ 	.short	(.L_37 - .L_36)


	//   ....[0]....
.L_36:
        /*00d4*/ 	.word	0x000015b0


	//   ....[1]....
        /*00d8*/ 	.word	0x000015d0


	//----- nvinfo : EIATTR_REQNTID
	.align		4
.L_37:
        /*00dc*/ 	.byte	0x04, 0x10
        /*00de*/ 	.short	(.L_39 - .L_38)
.L_38:
        /*00e0*/ 	.word	0x00000080
        /*00e4*/ 	.word	0x00000001
        /*00e8*/ 	.word	0x00000001


	//----- nvinfo : EIATTR_CBANK_PARAM_SIZE
	.align		4
.L_39:
        /*00ec*/ 	.byte	0x03, 0x19
        /*00ee*/ 	.short	0x0058


	//----- nvinfo : EIATTR_PARAM_CBANK
	.align		4
        /*00f0*/ 	.byte	0x04, 0x0a
        /*00f2*/ 	.short	(.L_41 - .L_40)
	.align		4
.L_40:
        /*00f4*/ 	.word	index@(.nv.constant0.triton_poi_fused__native_batch_norm_legit_no_training__unsafe_index_add_relu_threshold_backward_11)
        /*00f8*/ 	.short	0x0210
        /*00fa*/ 	.short	0x0058


	//----- nvinfo : EIATTR_SW_WAR
	.align		4
.L_41:
        /*00fc*/ 	.byte	0x04, 0x36
        /*00fe*/ 	.short	(.L_43 - .L_42)
.L_42:
        /*0100*/ 	.word	0x00000008
.L_43:


//--------------------- .nv.callgraph             --------------------------
	.section	.nv.callgraph,"",@"SHT_CUDA_CALLGRAPH"
	.align	4
	.sectionentsize	8
	.align		4
        /*0000*/ 	.word	0x00000000
	.align		4
        /*0004*/ 	.word	0xffffffff
	.align		4
        /*0008*/ 	.word	0x00000000
	.align		4
        /*000c*/ 	.word	0xfffffffe
	.align		4
        /*0010*/ 	.word	0x00000000
	.align		4
        /*0014*/ 	.word	0xfffffffd
	.align		4
        /*0018*/ 	.word	0x00000000
	.align		4
        /*001c*/ 	.word	0xfffffffc


//--------------------- .nv.constant4             --------------------------
	.section	.nv.constant4,"a",@progbits
	.align	8
	.align		8
.nv.constant4:
        /*0000*/ 	.dword	_$_str
	.align		8
        /*0008*/ 	.dword	_$_str_$_2


//--------------------- .text.triton_poi_fused__native_batch_norm_legit_no_training__unsafe_index_add_relu_threshold_backward_11 --------------------------
	.section	.text.triton_poi_fused__native_batch_norm_legit_no_training__unsafe_index_add_relu_threshold_backward_11,"ax",@progbits
	.sectionflags	@"SHF_BARRIERS=1"
	.align	128
        .global         triton_poi_fused__native_batch_norm_legit_no_training__unsafe_index_add_relu_threshold_backward_11
        .type           triton_poi_fused__native_batch_norm_legit_no_training__unsafe_index_add_relu_threshold_backward_11,@function
        .size           triton_poi_fused__native_batch_norm_legit_no_training__unsafe_index_add_relu_threshold_backward_11,(.L_x_1 - triton_poi_fused__native_batch_norm_legit_no_training__unsafe_index_add_relu_threshold_backward_11)
        .other          triton_poi_fused__native_batch_norm_legit_no_training__unsafe_index_add_relu_threshold_backward_11,@"STO_CUDA_ENTRY STV_DEFAULT"
triton_poi_fused__native_batch_norm_legit_no_training__unsafe_index_add_relu_threshold_backward_11:
.text.triton_poi_fused__native_batch_norm_legit_no_training__unsafe_index_add_relu_threshold_backward_11:
[----:B------:R-:W0:Y:S01]  /*0000*/  LDC R1, c[0x0][0x28] ;  /* 0x00000a00ff017b82 */ /* 0x000e220000000800 */
[----:B------:R-:W1:Y:S07]  /*0010*/  S2R R34, SR_TID.X ;  /* 0x0000000000227919 */ /* 0x000e6e0000002100 */
[----:B------:R-:W2:Y:S01]  /*0020*/  LDC.64 R12, c[0x0][0x210] ;  /* 0x00008400ff0c7b82 */ /* 0x000ea20000000a00 */
[----:B------:R-:W-:Y:S02]  /*0030*/  CS2R R8, SRZ ;  /* 0x0000000000087805 */ /* 0x000fe4000001ff00 */
[----:B------:R-:W-:Y:S01]  /*0040*/  CS2R R10, SRZ ;  /* 0x00000000000a7805 */ /* 0x000fe2000001ff00 */
[----:B------:R-:W3:Y:S01]  /*0050*/  S2R R0, SR_CTAID.Y ;  /* 0x0000000000007919 */ /* 0x000ee20000002600 */
[----:B------:R-:W-:Y:S01]  /*0060*/  ULDC.64 UR6, c[0x0][0x208] ;  /* 0x0000820000067ab9 */ /* 0x000fe20000000a00 */
[----:B------:R-:W4:Y:S02]  /*0070*/  S2R R36, SR_CTAID.X ;  /* 0x0000000000247919 */ /* 0x000f240000002500 */
[----:B------:R-:W5:Y:S01]  /*0080*/  S2UR UR5, SR_CgaCtaId ;  /* 0x00000000000579c3 */ /* 0x000f620000008800 */
[----:B------:R-:W-:Y:S01]  /*0090*/  UMOV UR4, 0x400 ;  /* 0x0000040000047882 */ /* 0x000fe20000000000 */
[----:B------:R-:W-:-:S06]  /*00a0*/  ULDC.64 UR8, c[0x0][0x240] ;  /* 0x0000900000087ab9 */ /* 0x000fcc0000000a00 */
[----:B------:R-:W2:Y:S01]  /*00b0*/  LDC.64 R38, c[0x0][0x248] ;  /* 0x00009200ff267b82 */ /* 0x000ea20000000a00 */
[----:B-1----:R-:W-:Y:S01]  /*00c0*/  IMAD.SHL.U32 R14, R34, 0x8, RZ ;  /* 0x00000008220e7824 */ /* 0x002fe200078e00ff */
[----:B------:R-:W-:Y:S02]  /*00d0*/  SHF.R.U32.HI R2, RZ, 0x5, R34 ;  /* 0x00000005ff027819 */ /* 0x000fe40000011622 */
[--C-:B---3--:R-:W-:Y:S02]  /*00e0*/  SHF.R.S32.HI R16, RZ, 0x17, R0.reuse ;  /* 0x00000017ff107819 */ /* 0x108fe40000011400 */
[----:B------:R-:W-:Y:S01]  /*00f0*/  LOP3.LUT R3, R14, 0xf8, RZ, 0xc0, !PT ;  /* 0x000000f80e037812 */ /* 0x000fe200078ec0ff */
[----:B----4-:R-:W-:Y:S01]  /*0100*/  IMAD.SHL.U32 R33, R36, 0x4, RZ ;  /* 0x0000000424217824 */ /* 0x010fe200078e00ff */
[----:B------:R-:W-:Y:S02]  /*0110*/  SGXT.U32 R2, R2, 0x2 ;  /* 0x000000020202781a */ /* 0x000fe40000000000 */
[----:B------:R-:W-:-:S02]  /*0120*/  PRMT R3, R3, 0x6540, R0 ;  /* 0x0000654003037816 */ /* 0x000fc40000000000 */
[----:B------:R-:W-:Y:S02]  /*0130*/  SGXT R16, R16, 0x1 ;  /* 0x000000011010781a */ /* 0x000fe40000000200 */
[----:B------:R-:W-:Y:S02]  /*0140*/  SHF.R.S32.HI R4, RZ, 0x1f, R3 ;  /* 0x0000001fff047819 */ /* 0x000fe40000011403 */
[----:B------:R-:W-:Y:S02]  /*0150*/  LOP3.LUT R5, R3, 0x4, RZ, 0xfc, !PT ;  /* 0x0000000403057812 */ /* 0x000fe400078efcff */
[----:B------:R-:W-:Y:S02]  /*0160*/  LEA.HI R4, R4, R3, RZ, 0x7 ;  /* 0x0000000304047211 */ /* 0x000fe400078f38ff */
[----:B------:R-:W-:Y:S02]  /*0170*/  LOP3.LUT R21, R33, R2, RZ, 0xfc, !PT ;  /* 0x0000000221157212 */ /* 0x000fe400078efcff */
[----:B------:R-:W-:-:S02]  /*0180*/  LEA.HI R6, R16, R5, RZ, 0x7 ;  /* 0x0000000510067211 */ /* 0x000fc400078f38ff */
[----:B------:R-:W-:Y:S02]  /*0190*/  SHF.R.S32.HI R2, RZ, 0x7, R4 ;  /* 0x00000007ff027819 */ /* 0x000fe40000011404 */
[----:B------:R-:W-:Y:S02]  /*01a0*/  LOP3.LUT R6, R6, 0xffffff80, RZ, 0xc0, !PT ;  /* 0xffffff8006067812 */ /* 0x000fe400078ec0ff */
[----:B------:R-:W-:Y:S01]  /*01b0*/  LOP3.LUT R4, R4, 0xffffff80, RZ, 0xc0, !PT ;  /* 0xffffff8004047812 */ /* 0x000fe200078ec0ff */
[----:B------:R-:W-:Y:S01]  /*01c0*/  IMAD R32, R2, 0x4, R21 ;  /* 0x0000000402207824 */ /* 0x000fe200078e0215 */
[----:B------:R-:W-:Y:S01]  /*01d0*/  ISETP.GE.AND P0, PT, R21, 0x4, PT ;  /* 0x000000041500780c */ /* 0x000fe20003f06270 */
[----:B------:R-:W-:Y:S01]  /*01e0*/  IMAD.IADD R22, R5, 0x1, -R6 ;  /* 0x0000000105167824 */ /* 0x000fe200078e0a06 */
[----:B------:R-:W-:Y:S01]  /*01f0*/  CS2R R6, SRZ ;  /* 0x0000000000067805 */ /* 0x000fe2000001ff00 */
[----:B------:R-:W-:Y:S01]  /*0200*/  IMAD.SHL.U32 R32, R32, 0x80, RZ ;  /* 0x0000008020207824 */ /* 0x000fe200078e00ff */
[C---:B------:R-:W-:Y:S01]  /*0210*/  ISETP.LT.AND P1, PT, R3.reuse, 0x200, !P0 ;  /* 0x000002000300780c */ /* 0x040fe20004721270 */
[----:B------:R-:W-:Y:S01]  /*0220*/  IMAD.IADD R15, R3, 0x1, -R4 ;  /* 0x00000001030f7824 */ /* 0x000fe200078e0a04 */
[----:B------:R-:W-:Y:S01]  /*0230*/  CS2R R4, SRZ ;  /* 0x0000000000047805 */ /* 0x000fe2000001ff00 */
[----:B------:R-:W-:-:S02]  /*0240*/  IMAD.IADD R25, R22, 0x1, R32 ;  /* 0x0000000116197824 */ /* 0x000fc400078e0220 */
[----:B------:R-:W-:Y:S02]  /*0250*/  IMAD.IADD R32, R15, 0x1, R32 ;  /* 0x000000010f207824 */ /* 0x000fe400078e0220 */
[----:B--2---:R-:W-:-:S04]  /*0260*/  IMAD.WIDE R24, R25, 0x4, R12 ;  /* 0x0000000419187825 */ /* 0x004fc800078e020c */
[----:B------:R-:W-:Y:S02]  /*0270*/  IMAD.WIDE R18, R32, 0x4, R12 ;  /* 0x0000000420127825 */ /* 0x000fe400078e020c */
[----:B------:R-:W2:Y:S01]  /*0280*/  @P1 LDG.E.EL.128 R8, desc[UR6][R24.64] ;  /* 0x0000000618081981 */ /* 0x000ea2000c2e1d00 */
[----:B------:R-:W-:Y:S02]  /*0290*/  SHF.R.U32.HI R31, RZ, 0x2, R34 ;  /* 0x00000002ff1f7819 */ /* 0x000fe40000011622 */
[----:B------:R-:W-:Y:S01]  /*02a0*/  LOP3.LUT R14, R14, 0x3f8, RZ, 0xc0, !PT ;  /* 0x000003f80e0e7812 */ /* 0x000fe200078ec0ff */
[----:B------:R1:W3:Y:S01]  /*02b0*/  @P1 LDG.E.EL.128 R4, desc[UR6][R18.64] ;  /* 0x0000000612041981 */ /* 0x0002e2000c2e1d00 */
[----:B------:R-:W-:Y:S01]  /*02c0*/  LOP3.LUT R31, R31, 0x18, RZ, 0xc0, !PT ;  /* 0x000000181f1f7812 */ /* 0x000fe200078ec0ff */
[----:B-----5:R-:W-:Y:S01]  /*02d0*/  UPRMT UR4, UR5, 0x654, UR4 ;  /* 0x0000065405047896 */ /* 0x020fe20008000004 */
[----:B------:R-:W-:Y:S01]  /*02e0*/  IMAD.SHL.U32 R3, R34, 0x2, RZ ;  /* 0x0000000222037824 */ /* 0x000fe200078e00ff */
[----:B------:R-:W4:Y:S02]  /*02f0*/  LDC.64 R12, c[0x0][0x220] ;  /* 0x00008800ff0c7b82 */ /* 0x000f240000000a00 */
[----:B------:R-:W-:-:S05]  /*0300*/  IMAD.IADD R14, R14, 0x1, R31 ;  /* 0x000000010e0e7824 */ /* 0x000fca00078e021f */
[----:B------:R-:W-:Y:S02]  /*0310*/  LEA R23, R14, UR4, 0x2 ;  /* 0x000000040e177c11 */ /* 0x000fe4000f8e10ff */
[----:B------:R-:W-:-:S04]  /*0320*/  LOP3.LUT R3, R3, 0xfe, RZ, 0xc0, !PT ;  /* 0x000000fe03037812 */ /* 0x000fc800078ec0ff */
[----:B------:R-:W-:-:S04]  /*0330*/  PRMT R17, R3, 0x6540, R0 ;  /* 0x0000654003117816 */ /* 0x000fc80000000000 */
[----:B------:R-:W-:Y:S02]  /*0340*/  LEA.HI R16, R16, R17, RZ, 0x7 ;  /* 0x0000001110107211 */ /* 0x000fe400078f38ff */
[----:B------:R-:W-:Y:S02]  /*0350*/  ISETP.GE.AND P2, PT, R17, 0x200, PT ;  /* 0x000002001100780c */ /* 0x000fe40003f46270 */
[----:B------:R-:W-:Y:S02]  /*0360*/  LOP3.LUT R16, R16, 0xffffff80, RZ, 0xc0, !PT ;  /* 0xffffff8010107812 */ /* 0x000fe400078ec0ff */
[----:B-1----:R-:W-:-:S03]  /*0370*/  CS2R R18, SRZ ;  /* 0x0000000000127805 */ /* 0x002fc6000001ff00 */
[----:B------:R-:W-:-:S04]  /*0380*/  IMAD.IADD R17, R17, 0x1, -R16 ;  /* 0x0000000111117824 */ /* 0x000fc800078e0a10 */
[----:B----4-:R-:W-:Y:S02]  /*0390*/  IMAD.WIDE R26, R17, 0x4, R12 ;  /* 0x00000004111a7825 */ /* 0x010fe400078e020c */
[----:B------:R-:W1:Y:S01]  /*03a0*/  LDC.64 R12, c[0x0][0x238] ;  /* 0x00008e00ff0c7b82 */ /* 0x000e620000000a00 */
[----:B------:R-:W-:-:S04]  /*03b0*/  LEA.HI R14, R21, R21, RZ, 0x1 ;  /* 0x00000015150e7211 */ /* 0x000fc800078f08ff */
[----:B------:R-:W-:Y:S02]  /*03c0*/  LOP3.LUT R16, R14, 0xfffffffe, RZ, 0xc0, !PT ;  /* 0xfffffffe0e107812 */ /* 0x000fe400078ec0ff */
[----:B------:R-:W-:-:S03]  /*03d0*/  CS2R R24, SRZ ;  /* 0x0000000000187805 */ /* 0x000fc6000001ff00 */
[----:B------:R-:W-:Y:S01]  /*03e0*/  IMAD.IADD R21, R21, 0x1, -R16 ;  /* 0x0000000115157824 */ /* 0x000fe200078e0a10 */
[----:B------:R-:W-:-:S03]  /*03f0*/  SHF.R.S32.HI R29, RZ, 0x1, R14 ;  /* 0x00000001ff1d7819 */ /* 0x000fc6000001140e */
[----:B-1----:R-:W-:-:S04]  /*0400*/  IMAD.WIDE R20, R21, 0x8, R12 ;  /* 0x0000000815147825 */ /* 0x002fc800078e020c */
[----:B------:R-:W-:Y:S01]  /*0410*/  IMAD.WIDE R28, R29, 0x8, R12 ;  /* 0x000000081d1c7825 */ /* 0x000fe200078e020c */
[----:B------:R-:W-:Y:S01]  /*0420*/  CS2R R12, SRZ ;  /* 0x00000000000c7805 */ /* 0x000fe2000001ff00 */
[----:B--2---:R1:W-:Y:S04]  /*0430*/  STS.128 [R23+0x10], R8 ;  /* 0x0000100817007388 */ /* 0x0043e80000000c00 */
[----:B---3--:R2:W-:Y:S01]  /*0440*/  STS.128 [R23], R4 ;  /* 0x0000000417007388 */ /* 0x0085e20000000c00 */
[----:B------:R-:W-:Y:S08]  /*0450*/  BAR.SYNC.DEFER_BLOCKING 0x0 ;  /* 0x0000000000007b1d */ /* 0x000ff00000010000 */
[----:B-1----:R-:W1:Y:S08]  /*0460*/  LDC.64 R10, c[0x0][0x218] ;  /* 0x00008600ff0a7b82 */ /* 0x002e700000000a00 */
[----:B------:R-:W3:Y:S01]  /*0470*/  LDC.64 R8, c[0x0][0x228] ;  /* 0x00008a00ff087b82 */ /* 0x000ee20000000a00 */
[----:B------:R-:W4:Y:S07]  /*0480*/  @!P2 LDG.E.EL.64 R18, desc[UR6][R26.64] ;  /* 0x000000061a12a981 */ /* 0x000f2e000c2e1b00 */
[----:B--2---:R-:W2:Y:S01]  /*0490*/  LDC.64 R6, c[0x0][0x230] ;  /* 0x00008c00ff067b82 */ /* 0x004ea20000000a00 */
[----:B------:R2:W5:Y:S04]  /*04a0*/  @!P0 LDG.E.EL.64 R24, desc[UR6][R20.64] ;  /* 0x0000000614188981 */ /* 0x000568000c2e1b00 */
[----:B------:R-:W5:Y:S01]  /*04b0*/  @!P0 LDG.E.EL.64 R12, desc[UR6][R28.64] ;  /* 0x000000061c0c8981 */ /* 0x000f62000c2e1b00 */
[----:B------:R-:W-:Y:S01]  /*04c0*/  CS2R R4, SRZ ;  /* 0x0000000000047805 */ /* 0x000fe2000001ff00 */
[----:B-1----:R-:W-:-:S05]  /*04d0*/  IMAD.WIDE R10, R17, 0x4, R10 ;  /* 0x00000004110a7825 */ /* 0x002fca00078e020a */
[----:B------:R1:W5:Y:S01]  /*04e0*/  @!P2 LDG.E.EL.64 R4, desc[UR6][R10.64] ;  /* 0x000000060a04a981 */ /* 0x000362000c2e1b00 */
[----:B---3--:R-:W-:-:S04]  /*04f0*/  IMAD.WIDE R8, R17, 0x4, R8 ;  /* 0x0000000411087825 */ /* 0x008fc800078e0208 */
[----:B--2---:R-:W-:Y:S01]  /*0500*/  IMAD.WIDE R20, R17, 0x4, R6 ;  /* 0x0000000411147825 */ /* 0x004fe200078e0206 */
[----:B------:R-:W-:Y:S02]  /*0510*/  CS2R R16, SRZ ;  /* 0x0000000000107805 */ /* 0x000fe4000001ff00 */
[----:B------:R-:W-:-:S04]  /*0520*/  CS2R R6, SRZ ;  /* 0x0000000000067805 */ /* 0x000fc8000001ff00 */
[----:B------:R-:W2:Y:S04]  /*0530*/  @!P2 LDG.E.EL.64 R16, desc[UR6][R8.64] ;  /* 0x000000060810a981 */ /* 0x000ea8000c2e1b00 */
[----:B------:R3:W2:Y:S01]  /*0540*/  @!P2 LDG.E.EL.64 R6, desc[UR6][R20.64] ;  /* 0x000000061406a981 */ /* 0x0006a2000c2e1b00 */
[----:B------:R-:W-:Y:S01]  /*0550*/  IMAD.MOV.U32 R14, RZ, RZ, 0x3e800000 ;  /* 0x3e800000ff0e7424 */ /* 0x000fe200078e00ff */
[----:B------:R-:W-:-:S05]  /*0560*/  LEA R30, R3, UR4, 0x2 ;  /* 0x00000004031e7c11 */ /* 0x000fca000f8e10ff */
[----:B-1----:R-:W1:Y:S04]  /*0570*/  LDS.64 R10, [R30+0x840] ;  /* 0x000840001e0a7984 */ /* 0x002e680000000a00 */
[----:B0--3--:R-:W-:Y:S01]  /*0580*/  LDS.64 R20, [R30] ;  /* 0x000000001e147984 */ /* 0x009fe20000000a00 */
[----:B----4-:R-:W-:-:S04]  /*0590*/  FADD R18, R18, 9.9999997473787516356e-06 ;  /* 0x3727c5ac12127421 */ /* 0x010fc80000000000 */
[----:B------:R-:W0:Y:S02]  /*05a0*/  MUFU.SQRT R26, R18 ;  /* 0x00000012001a7308 */ /* 0x000e240000002000 */
[C---:B0-----:R-:W-:Y:S02]  /*05b0*/  FSETP.GT.AND P0, PT, R26.reuse, 8.50705917302346158658e+37, PT ;  /* 0x7e8000001a00780b */ /* 0x041fe40003f04000 */
[----:B------:R-:W-:-:S11]  /*05c0*/  FSETP.GEU.AND P2, PT, R26, 1.175494350822287508e-38, PT ;  /* 0x008000001a00780b */ /* 0x000fd60003f4e000 */
[----:B------:R-:W-:-:S04]  /*05d0*/  @P0 FMUL R26, R26, 0.25 ;  /* 0x3e8000001a1a0820 */ /* 0x000fc80000400000 */
[----:B------:R-:W-:Y:S01]  /*05e0*/  @!P2 FMUL R26, R26, 16777216 ;  /* 0x4b8000001a1aa820 */ /* 0x000fe20000400000 */
[----:B------:R-:W-:-:S05]  /*05f0*/  FADD R19, R19, 9.9999997473787516356e-06 ;  /* 0x3727c5ac13137421 */ /* 0x000fca0000000000 */
[----:B------:R-:W0:Y:S01]  /*0600*/  MUFU.RCP R26, R26 ;  /* 0x0000001a001a7308 */ /* 0x000e220000001000 */
[----:B------:R-:W-:-:S05]  /*0610*/  FSEL R9, R14, 1, P0 ;  /* 0x3f8000000e097808 */ /* 0x000fca0000000000 */
[----:B------:R-:W-:Y:S02]  /*0620*/  @!P2 FMUL R9, R9, 16777216 ;  /* 0x4b8000000909a820 */ /* 0x000fe40000400000 */
[----:B------:R3:W4:Y:S02]  /*0630*/  MUFU.SQRT R23, R19 ;  /* 0x0000001300177308 */ /* 0x0007240000002000 */
[----:B0-----:R-:W-:Y:S02]  /*0640*/  FMUL R3, R26, R9 ;  /* 0x000000091a037220 */ /* 0x001fe40000400000 */
[----:B------:R-:W0:Y:S04]  /*0650*/  LDS.64 R8, [R30+0x420] ;  /* 0x000420001e087984 */ /* 0x000e280000000a00 */
[----:B---3--:R-:W3:Y:S01]  /*0660*/  LDS.64 R18, [R30+0xc60] ;  /* 0x000c60001e127984 */ /* 0x008ee20000000a00 */
[----:B----4-:R-:W-:-:S02]  /*0670*/  FSETP.GT.AND P0, PT, R23, 8.50705917302346158658e+37, PT ;  /* 0x7e8000001700780b */ /* 0x010fc40003f04000 */
[----:B------:R-:W-:Y:S02]  /*0680*/  FSETP.GEU.AND P2, PT, R23, 1.175494350822287508e-38, PT ;  /* 0x008000001700780b */ /* 0x000fe40003f4e000 */
[----:B-----5:R-:W-:-:S04]  /*0690*/  SHF.R.U32.HI R27, RZ, 0x19, R25 ;  /* 0x00000019ff1b7819 */ /* 0x020fc80000011619 */
[----:B------:R-:W-:-:S04]  /*06a0*/  LOP3.LUT R27, R27, 0x40, RZ, 0xc0, !PT ;  /* 0x000000401b1b7812 */ /* 0x000fc800078ec0ff */
[----:B------:R-:W-:Y:S01]  /*06b0*/  IADD3 R27, P3, R24, R27, RZ ;  /* 0x0000001b181b7210 */ /* 0x000fe20007f7e0ff */
[----:B------:R-:W-:Y:S01]  /*06c0*/  @P0 FMUL R23, R23, 0.25 ;  /* 0x3e80000017170820 */ /* 0x000fe20000400000 */
[----:B------:R-:W-:-:S03]  /*06d0*/  SHF.R.U32.HI R35, RZ, 0x19, R13 ;  /* 0x00000019ff237819 */ /* 0x000fc6000001160d */
[----:B------:R-:W-:Y:S01]  /*06e0*/  @!P2 FMUL R23, R23, 16777216 ;  /* 0x4b8000001717a820 */ /* 0x000fe20000400000 */
[----:B------:R-:W-:Y:S01]  /*06f0*/  IMAD.X R28, RZ, RZ, R25, P3 ;  /* 0x000000ffff1c7224 */ /* 0x000fe200018e0619 */
[----:B------:R-:W-:Y:S02]  /*0700*/  FSEL R29, R14, 1, P0 ;  /* 0x3f8000000e1d7808 */ /* 0x000fe40000000000 */
[----:B------:R-:W-:Y:S01]  /*0710*/  LEA R24, P0, R27, UR8, 0x9 ;  /* 0x000000081b187c11 */ /* 0x000fe2000f8048ff */
[----:B------:R-:W4:Y:S01]  /*0720*/  MUFU.RCP R26, R23 ;  /* 0x00000017001a7308 */ /* 0x000f220000001000 */
[----:B------:R-:W-:Y:S02]  /*0730*/  LOP3.LUT R35, R35, 0x40, RZ, 0xc0, !PT ;  /* 0x0000004023237812 */ /* 0x000fe400078ec0ff */
[----:B------:R-:W-:Y:S02]  /*0740*/  LEA.HI.X R25, R27, UR9, R28, 0x9, P0 ;  /* 0x000000091b197c11 */ /* 0x000fe400080f4c1c */
[----:B------:R-:W-:Y:S01]  /*0750*/  IADD3 R27, P0, R12, R35, RZ ;  /* 0x000000230c1b7210 */ /* 0x000fe20007f1e0ff */
[----:B------:R-:W-:Y:S01]  /*0760*/  @!P2 FMUL R29, R29, 16777216 ;  /* 0x4b8000001d1da820 */ /* 0x000fe20000400000 */
[----:B-1----:R-:W-:-:S03]  /*0770*/  FADD R10, R10, -R4 ;  /* 0x800000040a0a7221 */ /* 0x002fc60000000000 */
[----:B------:R-:W-:Y:S02]  /*0780*/  IMAD.X R28, RZ, RZ, R13, P0 ;  /* 0x000000ffff1c7224 */ /* 0x000fe400000e060d */
[--C-:B0-----:R-:W-:Y:S01]  /*0790*/  FADD R8, R8, -R4.reuse ;  /* 0x8000000408087221 */ /* 0x101fe20000000000 */
[----:B------:R-:W-:Y:S01]  /*07a0*/  FADD R20, R20, -R4 ;  /* 0x8000000414147221 */ /* 0x000fe20000000000 */
[C---:B------:R-:W-:Y:S01]  /*07b0*/  IMAD.SHL.U32 R12, R27.reuse, 0x8000, RZ ;  /* 0x000080001b0c7824 */ /* 0x040fe200078e00ff */
[----:B------:R-:W-:Y:S01]  /*07c0*/  SHF.L.U64.HI R13, R27, 0xf, R28 ;  /* 0x0000000f1b0d7819 */ /* 0x000fe2000001021c */
[----:B---3--:R-:W-:Y:S01]  /*07d0*/  FADD R18, R18, -R4 ;  /* 0x8000000412127221 */ /* 0x008fe20000000000 */
[----:B----4-:R-:W-:Y:S01]  /*07e0*/  FMUL R26, R26, R29 ;  /* 0x0000001d1a1a7220 */ /* 0x010fe20000400000 */
[--C-:B------:R-:W-:Y:S01]  /*07f0*/  FADD R21, R21, -R5.reuse ;  /* 0x8000000515157221 */ /* 0x100fe20000000000 */
[--C-:B------:R-:W-:Y:S01]  /*0800*/  FADD R9, R9, -R5.reuse ;  /* 0x8000000509097221 */ /* 0x100fe20000000000 */
[----:B------:R-:W-:Y:S01]  /*0810*/  FADD R11, R11, -R5 ;  /* 0x800000050b0b7221 */ /* 0x000fe20000000000 */
[C---:B------:R-:W-:Y:S01]  /*0820*/  FMUL R27, R3.reuse, R8 ;  /* 0x00000008031b7220 */ /* 0x040fe20000400000 */
[----:B------:R-:W-:Y:S01]  /*0830*/  FMUL R35, R3, R10 ;  /* 0x0000000a03237220 */ /* 0x000fe20000400000 */
[----:B------:R-:W-:-:S04]  /*0840*/  IMAD.WIDE R14, R15, 0x4, R24 ;  /* 0x000000040f0e7825 */ /* 0x000fc800078e0218 */
[----:B------:R-:W-:Y:S01]  /*0850*/  FADD R19, R19, -R5 ;  /* 0x8000000513137221 */ /* 0x000fe20000000000 */
[----:B------:R-:W-:-:S04]  /*0860*/  IMAD.WIDE R22, R22, 0x4, R24 ;  /* 0x0000000416167825 */ /* 0x000fc800078e0218 */
[C---:B------:R-:W-:Y:S01]  /*0870*/  FMUL R25, R3.reuse, R20 ;  /* 0x0000001403197220 */ /* 0x040fe20000400000 */
[----:B------:R-:W-:Y:S01]  /*0880*/  FMUL R3, R3, R18 ;  /* 0x0000001203037220 */ /* 0x000fe20000400000 */
[C---:B------:R-:W-:Y:S01]  /*0890*/  FMUL R8, R26.reuse, R21 ;  /* 0x000000151a087220 */ /* 0x040fe20000400000 */
[C---:B------:R-:W-:Y:S01]  /*08a0*/  FMUL R18, R26.reuse, R9 ;  /* 0x000000091a127220 */ /* 0x040fe20000400000 */
[C---:B------:R-:W-:Y:S01]  /*08b0*/  FMUL R4, R26.reuse, R11 ;  /* 0x0000000b1a047220 */ /* 0x040fe20000400000 */
[-CC-:B--2---:R-:W-:Y:S01]  /*08c0*/  FFMA R27, R27, R16.reuse, R6.reuse ;  /* 0x000000101b1b7223 */ /* 0x184fe20000000006 */
[-CC-:B------:R-:W-:Y:S01]  /*08d0*/  FFMA R35, R35, R16.reuse, R6.reuse ;  /* 0x0000001023237223 */ /* 0x180fe20000000006 */
[----:B------:R-:W-:Y:S01]  /*08e0*/  FMUL R26, R26, R19 ;  /* 0x000000131a1a7220 */ /* 0x000fe20000400000 */
[----:B------:R-:W-:Y:S01]  /*08f0*/  IADD3 R14, P0, R14, R12, RZ ;  /* 0x0000000c0e0e7210 */ /* 0x000fe20007f1e0ff */
[-CC-:B------:R-:W-:Y:S01]  /*0900*/  FFMA R3, R3, R16.reuse, R6.reuse ;  /* 0x0000001003037223 */ /* 0x180fe20000000006 */
[-CC-:B------:R-:W-:Y:S01]  /*0910*/  FFMA R5, R8, R17.reuse, R7.reuse ;  /* 0x0000001108057223 */ /* 0x180fe20000000007 */
[-CC-:B------:R-:W-:Y:S01]  /*0920*/  FFMA R18, R18, R17.reuse, R7.reuse ;  /* 0x0000001112127223 */ /* 0x180fe20000000007 */
[-CC-:B------:R-:W-:Y:S01]  /*0930*/  FFMA R29, R4, R17.reuse, R7.reuse ;  /* 0x00000011041d7223 */ /* 0x180fe20000000007 */
[----:B------:R-:W-:Y:S01]  /*0940*/  FFMA R26, R26, R17, R7 ;  /* 0x000000111a1a7223 */ /* 0x000fe20000000007 */
[----:B------:R-:W-:Y:S01]  /*0950*/  FFMA R25, R25, R16, R6 ;  /* 0x0000001019197223 */ /* 0x000fe20000000006 */
[----:B------:R-:W-:-:S02]  /*0960*/  FSETP.GEU.AND P6, PT, R35, RZ, PT ;  /* 0x000000ff2300720b */ /* 0x000fc40003fce000 */
[----:B------:R-:W-:Y:S01]  /*0970*/  FSETP.GEU.AND P3, PT, R27, RZ, PT ;  /* 0x000000ff1b00720b */ /* 0x000fe20003f6e000 */
[----:B------:R-:W-:Y:S01]  /*0980*/  IMAD.X R15, R15, 0x1, R13, P0 ;  /* 0x000000010f0f7824 */ /* 0x000fe200000e060d */
[----:B------:R-:W-:Y:S02]  /*0990*/  FSETP.GEU.AND P5, PT, R3, RZ, PT ;  /* 0x000000ff0300720b */ /* 0x000fe40003fae000 */
[----:B------:R-:W-:Y:S02]  /*09a0*/  FSEL R28, R35, RZ, P6 ;  /* 0x000000ff231c7208 */ /* 0x000fe40003000000 */
[----:B------:R-:W-:Y:S02]  /*09b0*/  FSEL R6, R27, RZ, P3 ;  /* 0x000000ff1b067208 */ /* 0x000fe40001800000 */
[----:B------:R-:W-:Y:S02]  /*09c0*/  FSETP.GEU.AND P2, PT, R25, RZ, PT ;  /* 0x000000ff1900720b */ /* 0x000fe40003f4e000 */
[----:B------:R-:W-:-:S02]  /*09d0*/  FSETP.GEU.AND P0, PT, R5, RZ, PT ;  /* 0x000000ff0500720b */ /* 0x000fc40003f0e000 */
[----:B------:R-:W-:Y:S02]  /*09e0*/  FSETP.GEU.AND P4, PT, R18, RZ, PT ;  /* 0x000000ff1200720b */ /* 0x000fe40003f8e000 */
[----:B------:R-:W-:Y:S02]  /*09f0*/  FSETP.GEU.AND P6, PT, R26, RZ, PT ;  /* 0x000000ff1a00720b */ /* 0x000fe40003fce000 */
[----:B------:R-:W-:Y:S01]  /*0a00*/  FSETP.GEU.AND P3, PT, R29, RZ, PT ;  /* 0x000000ff1d00720b */ /* 0x000fe20003f6e000 */
[----:B------:R-:W-:Y:S01]  /*0a10*/  IMAD.SHL.U32 R17, R2, 0x80000, RZ ;  /* 0x0008000002117824 */ /* 0x000fe200078e00ff */
[----:B------:R-:W-:Y:S02]  /*0a20*/  FSEL R2, R3, RZ, P5 ;  /* 0x000000ff03027208 */ /* 0x000fe40002800000 */
[----:B------:R-:W-:Y:S02]  /*0a30*/  FSEL R4, R25, RZ, P2 ;  /* 0x000000ff19047208 */ /* 0x000fe40001000000 */
[----:B------:R-:W-:Y:S01]  /*0a40*/  FSEL R3, R26, RZ, P6 ;  /* 0x000000ff1a037208 */ /* 0x000fe20003000000 */
[----:B------:R-:W-:Y:S01]  /*0a50*/  BAR.SYNC.DEFER_BLOCKING 0x0 ;  /* 0x0000000000007b1d */ /* 0x000fe20000010000 */
[----:B------:R-:W-:-:S02]  /*0a60*/  FSEL R29, R29, RZ, P3 ;  /* 0x000000ff1d1d7208 */ /* 0x000fc40001800000 */
[----:B------:R-:W-:Y:S02]  /*0a70*/  FSEL R7, R18, RZ, P4 ;  /* 0x000000ff12077208 */ /* 0x000fe40002000000 */
[----:B------:R-:W-:Y:S01]  /*0a80*/  FSEL R5, R5, RZ, P0 ;  /* 0x000000ff05057208 */ /* 0x000fe20000000000 */
[----:B------:R-:W-:Y:S04]  /*0a90*/  STS.64 [R30+0xc60], R2 ;  /* 0x000c60021e007388 */ /* 0x000fe80000000a00 */
[----:B------:R-:W-:Y:S04]  /*0aa0*/  STS.64 [R30+0x840], R28 ;  /* 0x0008401c1e007388 */ /* 0x000fe80000000a00 */
[----:B------:R-:W-:Y:S04]  /*0ab0*/  STS.64 [R30+0x420], R6 ;  /* 0x000420061e007388 */ /* 0x000fe80000000a00 */
[----:B------:R-:W-:Y:S01]  /*0ac0*/  STS.64 [R30], R4 ;  /* 0x000000041e007388 */ /* 0x000fe20000000a00 */
[----:B------:R-:W-:-:S02]  /*0ad0*/  CS2R R8, SRZ ;  /* 0x0000000000087805 */ /* 0x000fc4000001ff00 */
[----:B------:R-:W-:Y:S01]  /*0ae0*/  CS2R R10, SRZ ;  /* 0x00000000000a7805 */ /* 0x000fe2000001ff00 */
[----:B------:R-:W-:Y:S01]  /*0af0*/  IMAD.WIDE R18, R17, 0x4, R14 ;  /* 0x0000000411127825 */ /* 0x000fe200078e020e */
[----:B------:R-:W-:Y:S06]  /*0b00*/  BAR.SYNC.DEFER_BLOCKING 0x0 ;  /* 0x0000000000007b1d */ /* 0x000fec0000010000 */
[----:B------:R0:W2:Y:S01]  /*0b10*/  @P1 LDG.E.128 R8, desc[UR6][R18.64] ;  /* 0x0000000612081981 */ /* 0x0000a2000c1e1d00 */
[----:B------:R-:W-:-:S05]  /*0b20*/  IADD3 R14, P0, R22, R12, RZ ;  /* 0x0000000c160e7210 */ /* 0x000fca0007f1e0ff */
[----:B------:R-:W-:Y:S01]  /*0b30*/  IMAD.X R15, R23, 0x1, R13, P0 ;  /* 0x00000001170f7824 */ /* 0x000fe200000e060d */
[----:B------:R-:W-:Y:S01]  /*0b40*/  CS2R R12, SRZ ;  /* 0x00000000000c7805 */ /* 0x000fe2000001ff00 */
[----:B------:R-:W-:Y:S01]  /*0b50*/  IMAD.WIDE R16, R17, 0x4, R14 ;  /* 0x0000000411107825 */ /* 0x000fe200078e020e */
[----:B------:R-:W-:-:S06]  /*0b60*/  CS2R R14, SRZ ;  /* 0x00000000000e7805 */ /* 0x000fcc000001ff00 */
[----:B------:R1:W3:Y:S01]  /*0b70*/  @P1 LDG.E.128 R12, desc[UR6][R16.64] ;  /* 0x00000006100c1981 */ /* 0x0002e2000c1e1d00 */
[C---:B------:R-:W-:Y:S02]  /*0b80*/  IMAD.SHL.U32 R20, R34.reuse, 0x8, RZ ;  /* 0x0000000822147824 */ /* 0x040fe400078e00ff */
[----:B------:R-:W-:-:S03]  /*0b90*/  IMAD.SHL.U32 R21, R34, 0x8, RZ ;  /* 0x0000000822157824 */ /* 0x000fc600078e00ff */
[----:B------:R-:W-:Y:S02]  /*0ba0*/  LOP3.LUT R20, R20, 0x3f8, RZ, 0xc0, !PT ;  /* 0x000003f814147812 */ /* 0x000fe400078ec0ff */
[----:B------:R-:W-:-:S03]  /*0bb0*/  LOP3.LUT R21, R21, 0x3f8, RZ, 0xc0, !PT ;  /* 0x000003f815157812 */ /* 0x000fc600078ec0ff */
[----:B------:R-:W-:Y:S01]  /*0bc0*/  IMAD.IADD R20, R20, 0x1, R31 ;  /* 0x0000000114147824 */ /* 0x000fe200078e021f */
[----:B0-----:R-:W-:-:S04]  /*0bd0*/  LOP3.LUT R18, R21, 0x4, RZ, 0xfc, !PT ;  /* 0x0000000415127812 */ /* 0x001fc800078efcff */
[----:B------:R-:W-:Y:S02]  /*0be0*/  LEA.HI R18, R18, R21, RZ, 0x1e ;  /* 0x0000001512127211 */ /* 0x000fe400078ff0ff */
[----:B------:R-:W-:Y:S01]  /*0bf0*/  LEA R26, R20, UR4, 0x2 ;  /* 0x00000004141a7c11 */ /* 0x000fe2000f8e10ff */
[----:B------:R-:W-:Y:S01]  /*0c00*/  IMAD R35, R21, 0x4, R30 ;  /* 0x0000000415237824 */ /* 0x000fe200078e021e */
[----:B------:R-:W-:-:S03]  /*0c10*/  LEA R24, R18, UR4, 0x2 ;  /* 0x0000000412187c11 */ /* 0x000fc6000f8e10ff */
[----:B-1----:R-:W2:Y:S04]  /*0c20*/  LDS.128 R16, [R26] ;  /* 0x000000001a107984 */ /* 0x002ea80000000c00 */
[----:B------:R-:W3:Y:S01]  /*0c30*/  LDS.128 R20, [R26+0x10] ;  /* 0x000010001a147984 */ /* 0x000ee20000000c00 */
[----:B------:R-:W-:Y:S01]  /*0c40*/  BAR.SYNC.DEFER_BLOCKING 0x0 ;  /* 0x0000000000007b1d */ /* 0x000fe20000010000 */
[C---:B------:R-:W-:Y:S01]  /*0c50*/  IMAD.SHL.U32 R25, R34.reuse, 0x4, RZ ;  /* 0x0000000422197824 */ /* 0x040fe200078e00ff */
[----:B------:R-:W-:-:S04]  /*0c60*/  LOP3.LUT R27, R34, 0x7f, RZ, 0xc0, !PT ;  /* 0x0000007f221b7812 */ /* 0x000fc800078ec0ff */
[----:B------:R-:W-:Y:S04]  /*0c70*/  STS [R35], R4 ;  /* 0x0000000423007388 */ /* 0x000fe80000000800 */
[----:B------:R-:W-:Y:S04]  /*0c80*/  STS [R24+0x10], R5 ;  /* 0x0000100518007388 */ /* 0x000fe80000000800 */
[----:B------:R-:W-:Y:S04]  /*0c90*/  STS [R35+0x4], R6 ;  /* 0x0000040623007388 */ /* 0x000fe80000000800 */
[----:B------:R-:W-:Y:S04]  /*0ca0*/  STS [R24+0x14], R7 ;  /* 0x0000140718007388 */ /* 0x000fe80000000800 */
[----:B------:R-:W-:Y:S04]  /*0cb0*/  STS [R35+0x8], R28 ;  /* 0x0000081c23007388 */ /* 0x000fe80000000800 */
[----:B------:R-:W-:Y:S04]  /*0cc0*/  STS [R24+0x18], R29 ;  /* 0x0000181d18007388 */ /* 0x000fe80000000800 */
[----:B------:R0:W-:Y:S04]  /*0cd0*/  STS [R35+0xc], R2 ;  /* 0x00000c0223007388 */ /* 0x0001e80000000800 */
[----:B------:R-:W-:Y:S01]  /*0ce0*/  STS [R24+0x1c], R3 ;  /* 0x00001c0318007388 */ /* 0x000fe20000000800 */
[----:B0-----:R-:W-:-:S05]  /*0cf0*/  IMAD.SHL.U32 R35, R34, 0x4, RZ ;  /* 0x0000000422237824 */ /* 0x001fca00078e00ff */
[----:B------:R-:W-:Y:S02]  /*0d00*/  SHF.R.U32.HI R26, RZ, 0x2, R35 ;  /* 0x00000002ff1a7819 */ /* 0x000fe40000011623 */
[----:B------:R-:W-:Y:S02]  /*0d10*/  LOP3.LUT R35, R35, 0x1fc, RZ, 0xc0, !PT ;  /* 0x000001fc23237812 */ /* 0x000fe400078ec0ff */
[----:B------:R-:W-:Y:S02]  /*0d20*/  SGXT.U32 R26, R26, 0x7 ;  /* 0x000000071a1a781a */ /* 0x000fe40000000000 */
[----:B------:R-:W-:Y:S02]  /*0d30*/  LOP3.LUT R25, R25, 0xfc, RZ, 0xc0, !PT ;  /* 0x000000fc19197812 */ /* 0x000fe400078ec0ff */
[----:B------:R-:W-:Y:S01]  /*0d40*/  PRMT R27, R27, 0x6540, R0 ;  /* 0x000065401b1b7816 */ /* 0x000fe20000000000 */
[----:B------:R-:W-:Y:S01]  /*0d50*/  IMAD.IADD R26, R35, 0x1, R26 ;  /* 0x00000001231a7824 */ /* 0x000fe200078e021a */
[----:B------:R-:W-:-:S02]  /*0d60*/  PRMT R0, R25, 0x6540, R0 ;  /* 0x0000654019007816 */ /* 0x000fc40000000000 */
[----:B------:R-:W-:Y:S02]  /*0d70*/  ISETP.GE.AND P0, PT, R33, 0x4, PT ;  /* 0x000000042100780c */ /* 0x000fe40003f06270 */
[C---:B------:R-:W-:Y:S01]  /*0d80*/  LOP3.LUT R25, R27.reuse, 0x80, RZ, 0xfc, !PT ;  /* 0x000000801b197812 */ /* 0x040fe200078efcff */
[C-C-:B------:R-:W-:Y:S01]  /*0d90*/  IMAD.IADD R37, R27.reuse, 0x1, R36.reuse ;  /* 0x000000011b257824 */ /* 0x140fe200078e0224 */
[----:B------:R-:W-:Y:S02]  /*0da0*/  ISETP.LT.AND P2, PT, R27, 0x200, !P0 ;  /* 0x000002001b00780c */ /* 0x000fe40004741270 */
[C---:B------:R-:W-:Y:S01]  /*0db0*/  ISETP.LT.AND P0, PT, R25.reuse, 0x200, !P0 ;  /* 0x000002001900780c */ /* 0x040fe20004701270 */
[----:B------:R-:W-:Y:S02]  /*0dc0*/  IMAD.IADD R36, R25, 0x1, R36 ;  /* 0x0000000119247824 */ /* 0x000fe400078e0224 */
[----:B------:R-:W-:Y:S01]  /*0dd0*/  IMAD.SHL.U32 R37, R37, 0x4, RZ ;  /* 0x0000000425257824 */ /* 0x000fe200078e00ff */
[----:B------:R-:W-:-:S02]  /*0de0*/  FSETP.GTU.AND P3, PT, R5, RZ, PT ;  /* 0x000000ff0500720b */ /* 0x000fc40003f6c000 */
[----:B------:R-:W-:Y:S02]  /*0df0*/  FSETP.GTU.AND P5, PT, R7, RZ, PT ;  /* 0x000000ff0700720b */ /* 0x000fe40003fac000 */
[----:B------:R-:W-:Y:S02]  /*0e00*/  SEL R7, RZ, 0x1, P3 ;  /* 0x00000001ff077807 */ /* 0x000fe40001800000 */
[----:B------:R-:W-:Y:S02]  /*0e10*/  FSETP.GTU.AND P3, PT, R2, RZ, PT ;  /* 0x000000ff0200720b */ /* 0x000fe40003f6c000 */
[----:B------:R-:W-:Y:S01]  /*0e20*/  FSETP.GTU.AND P4, PT, R6, RZ, PT ;  /* 0x000000ff0600720b */ /* 0x000fe20003f8c000 */
[----:B--2---:R-:W-:Y:S01]  /*0e30*/  FADD R10, R18, R10 ;  /* 0x0000000a120a7221 */ /* 0x004fe20000000000 */
[----:B------:R-:W-:Y:S01]  /*0e40*/  LOP3.LUT R18, R35, 0x200, RZ, 0xfc, !PT ;  /* 0x0000020023127812 */ /* 0x000fe200078efcff */
[----:B------:R-:W-:-:S03]  /*0e50*/  FADD R8, R16, R8 ;  /* 0x0000000810087221 */ /* 0x000fc60000000000 */
[----:B------:R-:W-:Y:S02]  /*0e60*/  LEA.HI R18, R18, R35, RZ, 0x1e ;  /* 0x0000002312127211 */ /* 0x000fe400078ff0ff */
[----:B------:R-:W-:Y:S01]  /*0e70*/  LEA R16, R26, UR4, 0x2 ;  /* 0x000000041a107c11 */ /* 0x000fe2000f8e10ff */
[----:B------:R-:W-:Y:S01]  /*0e80*/  BAR.SYNC.DEFER_BLOCKING 0x0 ;  /* 0x0000000000007b1d */ /* 0x000fe20000010000 */
[----:B------:R-:W-:Y:S01]  /*0e90*/  LEA R40, R18, UR4, 0x2 ;  /* 0x0000000412287c11 */ /* 0x000fe2000f8e10ff */
[----:B------:R-:W-:Y:S01]  /*0ea0*/  FADD R9, R17, R9 ;  /* 0x0000000911097221 */ /* 0x000fe20000000000 */
[----:B------:R-:W-:-:S03]  /*0eb0*/  FADD R11, R19, R11 ;  /* 0x0000000b130b7221 */ /* 0x000fc60000000000 */
[----:B------:R-:W-:Y:S04]  /*0ec0*/  LDS R24, [R16] ;  /* 0x0000000010187984 */ /* 0x000fe80000000800 */
[----:B------:R-:W-:Y:S04]  /*0ed0*/  LDS R25, [R16+0x4] ;  /* 0x0000040010197984 */ /* 0x000fe80000000800 */
[----:B------:R-:W-:Y:S04]  /*0ee0*/  LDS R26, [R16+0x8] ;  /* 0x00000800101a7984 */ /* 0x000fe80000000800 */
[----:B------:R-:W0:Y:S04]  /*0ef0*/  LDS R27, [R16+0xc] ;  /* 0x00000c00101b7984 */ /* 0x000e280000000800 */
[----:B------:R-:W-:Y:S04]  /*0f00*/  LDS R16, [R40+0x800] ;  /* 0x0008000028107984 */ /* 0x000fe80000000800 */
[----:B------:R-:W-:Y:S04]  /*0f10*/  LDS R17, [R40+0x804] ;  /* 0x0008040028117984 */ /* 0x000fe80000000800 */
[----:B------:R-:W-:Y:S04]  /*0f20*/  LDS R18, [R40+0x808] ;  /* 0x0008080028127984 */ /* 0x000fe80000000800 */
[----:B------:R-:W1:Y:S01]  /*0f30*/  LDS R19, [R40+0x80c] ;  /* 0x00080c0028137984 */ /* 0x000e620000000800 */
[----:B---3--:R-:W-:Y:S01]  /*0f40*/  FADD R12, R20, R12 ;  /* 0x0000000c140c7221 */ /* 0x008fe20000000000 */
[----:B------:R-:W-:Y:S01]  /*0f50*/  FADD R13, R21, R13 ;  /* 0x0000000d150d7221 */ /* 0x000fe20000000000 */
[----:B------:R-:W-:-:S04]  /*0f60*/  IMAD.WIDE R20, R37, 0x4, R38 ;  /* 0x0000000425147825 */ /* 0x000fc800078e0226 */
[----:B------:R-:W-:-:S04]  /*0f70*/  IMAD.SHL.U32 R37, R36, 0x4, RZ ;  /* 0x0000000424257824 */ /* 0x000fc800078e00ff */
[----:B------:R-:W-:-:S04]  /*0f80*/  IMAD.WIDE R38, R37, 0x4, R38 ;  /* 0x0000000425267825 */ /* 0x000fc800078e0226 */
[----:B------:R-:W-:Y:S01]  /*0f90*/  FADD R14, R22, R14 ;  /* 0x0000000e160e7221 */ /* 0x000fe20000000000 */
[----:B0-----:R0:W-:Y:S04]  /*0fa0*/  @P2 STG.E.128 desc[UR6][R20.64], R24 ;  /* 0x0000001814002986 */ /* 0x0011e8000c101d06 */
[----:B-1----:R-:W-:Y:S01]  /*0fb0*/  @P0 STG.E.128 desc[UR6][R38.64], R16 ;  /* 0x0000001026000986 */ /* 0x002fe2000c101d06 */
[----:B0-----:R-:W-:-:S05]  /*0fc0*/  IMAD.SHL.U32 R20, R34, 0x8, RZ ;  /* 0x0000000822147824 */ /* 0x001fca00078e00ff */
[----:B------:R-:W-:-:S05]  /*0fd0*/  LOP3.LUT R22, R20, 0x3f8, RZ, 0xc0, !PT ;  /* 0x000003f814167812 */ /* 0x000fca00078ec0ff */
[----:B------:R-:W-:Y:S02]  /*0fe0*/  IMAD.IADD R22, R22, 0x1, R31 ;  /* 0x0000000116167824 */ /* 0x000fe400078e021f */
[----:B------:R-:W-:-:S03]  /*0ff0*/  FADD R15, R23, R15 ;  /* 0x0000000f170f7221 */ /* 0x000fc60000000000 */
[----:B------:R-:W-:Y:S01]  /*1000*/  LEA R25, R22, UR4, 0x2 ;  /* 0x0000000416197c11 */ /* 0x000fe2000f8e10ff */
[----:B------:R-:W-:Y:S01]  /*1010*/  BAR.SYNC.DEFER_BLOCKING 0x0 ;  /* 0x0000000000007b1d */ /* 0x000fe20000010000 */
[----:B------:R-:W-:Y:S02]  /*1020*/  LOP3.LUT R21, R35, 0x200, RZ, 0xfc, !PT ;  /* 0x0000020023157812 */ /* 0x000fe400078efcff */
[----:B------:R-:W-:Y:S02]  /*1030*/  SHF.R.U32.HI R20, RZ, 0x3, R34 ;  /* 0x00000003ff147819 */ /* 0x000fe40000011622 */
[----:B------:R-:W-:Y:S02]  /*1040*/  SHF.R.U32.HI R21, RZ, 0x5, R21 ;  /* 0x00000005ff157819 */ /* 0x000fe40000011615 */
[----:B------:R-:W-:Y:S02]  /*1050*/  LOP3.LUT R20, R20, 0x8, RZ, 0xc0, !PT ;  /* 0x0000000814147812 */ /* 0x000fe400078ec0ff */
[----:B------:R-:W-:Y:S01]  /*1060*/  LOP3.LUT R24, R21, 0x18, RZ, 0xc0, !PT ;  /* 0x0000001815187812 */ /* 0x000fe200078ec0ff */
[----:B------:R-:W-:Y:S04]  /*1070*/  STS.128 [R25], R8 ;  /* 0x0000000819007388 */ /* 0x000fe80000000c00 */
[----:B------:R0:W-:Y:S01]  /*1080*/  STS.128 [R25+0x10], R12 ;  /* 0x0000100c19007388 */ /* 0x0001e20000000c00 */
[----:B------:R-:W-:-:S02]  /*1090*/  IMAD.IADD R22, R35, 0x1, R20 ;  /* 0x0000000123167824 */ /* 0x000fc400078e0214 */
[----:B------:R-:W-:Y:S01]  /*10a0*/  IMAD.IADD R24, R35, 0x1, R24 ;  /* 0x0000000123187824 */ /* 0x000fe200078e0218 */
[----:B------:R-:W-:Y:S02]  /*10b0*/  SHF.R.S32.HI R21, RZ, 0x1f, R0 ;  /* 0x0000001fff157819 */ /* 0x000fe40000011400 */
[----:B------:R-:W-:Y:S01]  /*10c0*/  LEA R23, R22, UR4, 0x2 ;  /* 0x0000000416177c11 */ /* 0x000fe2000f8e10ff */
[----:B------:R-:W-:Y:S01]  /*10d0*/  BAR.SYNC.DEFER_BLOCKING 0x0 ;  /* 0x0000000000007b1d */ /* 0x000fe20000010000 */
[----:B------:R-:W-:Y:S02]  /*10e0*/  LEA R24, R24, UR4, 0x2 ;  /* 0x0000000418187c11 */ /* 0x000fe4000f8e10ff */
[----:B------:R-:W-:-:S05]  /*10f0*/  LEA.HI R21, R21, R0, RZ, 0x7 ;  /* 0x0000000015157211 */ /* 0x000fca00078f38ff */
[----:B0-----:R-:W-:Y:S01]  /*1100*/  IMAD.SHL.U32 R12, R21, 0x4, RZ ;  /* 0x00000004150c7824 */ /* 0x001fe200078e00ff */
[----:B------:R-:W-:-:S04]  /*1110*/  SHF.R.U32.HI R34, RZ, 0x6, R34 ;  /* 0x00000006ff227819 */ /* 0x000fc80000011622 */
[----:B------:R-:W-:Y:S02]  /*1120*/  LOP3.LUT R14, R12, 0xfffffe00, RZ, 0xc0, !PT ;  /* 0xfffffe000c0e7812 */ /* 0x000fe400078ec0ff */
[----:B------:R-:W0:Y:S01]  /*1130*/  LDC.64 R12, c[0x0][0x250] ;  /* 0x00009400ff0c7b82 */ /* 0x000e220000000a00 */
[----:B------:R-:W1:Y:S04]  /*1140*/  LDS.128 R16, [R23] ;  /* 0x0000000017107984 */ /* 0x000e680000000c00 */
[----:B------:R-:W2:Y:S01]  /*1150*/  LDS.128 R8, [R24+0x800] ;  /* 0x0008000018087984 */ /* 0x000ea20000000c00 */
[----:B------:R-:W-:Y:S02]  /*1160*/  SGXT.U32 R22, R34, 0x1 ;  /* 0x000000012216781a */ /* 0x000fe40000000000 */
[----:B------:R-:W-:-:S02]  /*1170*/  LOP3.LUT R21, R21, 0xffffff80, RZ, 0xc0, !PT ;  /* 0xffffff8015157812 */ /* 0x000fc400078ec0ff */
[----:B------:R-:W-:Y:S01]  /*1180*/  LOP3.LUT R22, R22, R33, RZ, 0xfc, !PT ;  /* 0x0000002116167212 */ /* 0x000fe200078efcff */
[----:B------:R-:W3:Y:S01]  /*1190*/  S2R R20, SR_TID.X ;  /* 0x0000000000147919 */ /* 0x000ee20000002100 */
[----:B------:R-:W-:Y:S02]  /*11a0*/  ISETP.GE.AND P0, PT, R0, 0x200, PT ;  /* 0x000002000000780c */ /* 0x000fe40003f06270 */
[----:B------:R-:W-:Y:S02]  /*11b0*/  IADD3 R21, R14, R0, -R21 ;  /* 0x000000000e157210 */ /* 0x000fe40007ffe815 */
[C---:B------:R-:W-:Y:S02]  /*11c0*/  LOP3.LUT R0, R22.reuse, 0x2, RZ, 0xfc, !PT ;  /* 0x0000000216007812 */ /* 0x040fe400078efcff */
[----:B------:R-:W-:Y:S02]  /*11d0*/  ISETP.LT.AND P6, PT, R22, 0x4, !P0 ;  /* 0x000000041600780c */ /* 0x000fe400047c1270 */
[C---:B------:R-:W-:Y:S01]  /*11e0*/  ISETP.LT.AND P0, PT, R0.reuse, 0x4, !P0 ;  /* 0x000000040000780c */ /* 0x040fe20004701270 */
[--C-:B------:R-:W-:Y:S01]  /*11f0*/  IMAD R5, R0, 0x80, R21.reuse ;  /* 0x0000008000057824 */ /* 0x100fe200078e0215 */
[----:B------:R-:W-:Y:S01]  /*1200*/  FSETP.GTU.AND P2, PT, R4, RZ, PT ;  /* 0x000000ff0400720b */ /* 0x000fe20003f4c000 */
[----:B------:R-:W-:-:S03]  /*1210*/  IMAD R21, R22, 0x80, R21 ;  /* 0x0000008016157824 */ /* 0x000fc600078e0215 */
[----:B------:R-:W-:Y:S02]  /*1220*/  SEL R4, RZ, 0x1, P2 ;  /* 0x00000001ff047807 */ /* 0x000fe40001000000 */
[----:B------:R-:W-:Y:S01]  /*1230*/  FSETP.GTU.AND P2, PT, R3, RZ, PT ;  /* 0x000000ff0300720b */ /* 0x000fe20003f4c000 */
[----:B0-----:R-:W-:-:S04]  /*1240*/  IMAD.WIDE R2, R21, 0x4, R12 ;  /* 0x0000000415027825 */ /* 0x001fc800078e020c */
[----:B------:R-:W-:Y:S01]  /*1250*/  IMAD.WIDE R12, R5, 0x4, R12 ;  /* 0x00000004050c7825 */ /* 0x000fe200078e020c */
[----:B-1----:R-:W-:Y:S04]  /*1260*/  @P6 STG.E.128 desc[UR6][R2.64], R16 ;  /* 0x0000001002006986 */ /* 0x002fe8000c101d06 */
[----:B--2---:R-:W-:Y:S01]  /*1270*/  @P0 STG.E.128 desc[UR6][R12.64], R8 ;  /* 0x000000080c000986 */ /* 0x004fe2000c101d06 */
[----:B------:R-:W-:Y:S02]  /*1280*/  SEL R6, RZ, 0x1, P4 ;  /* 0x00000001ff067807 */ /* 0x000fe40002000000 */
[----:B------:R-:W-:Y:S01]  /*1290*/  SEL R15, RZ, 0x1, P5 ;  /* 0x00000001ff0f7807 */ /* 0x000fe20002800000 */
[----:B------:R-:W-:Y:S01]  /*12a0*/  BAR.SYNC.DEFER_BLOCKING 0x0 ;  /* 0x0000000000007b1d */ /* 0x000fe20000010000 */
[----:B------:R-:W-:-:S02]  /*12b0*/  FSETP.GTU.AND P5, PT, R28, RZ, PT ;  /* 0x000000ff1c00720b */ /* 0x000fc40003fac000 */
[----:B------:R-:W-:Y:S01]  /*12c0*/  FSETP.GTU.AND P4, PT, R29, RZ, PT ;  /* 0x000000ff1d00720b */ /* 0x000fe20003f8c000 */
[----:B---3--:R-:W-:Y:S01]  /*12d0*/  IMAD.SHL.U32 R20, R20, 0x2, RZ ;  /* 0x0000000214147824 */ /* 0x008fe200078e00ff */
[----:B------:R-:W-:Y:S02]  /*12e0*/  PRMT R14, R7, 0x7604, R4 ;  /* 0x00007604070e7816 */ /* 0x000fe40000000004 */
[----:B------:R-:W-:Y:S02]  /*12f0*/  PRMT R6, R15, 0x7604, R6 ;  /* 0x000076040f067816 */ /* 0x000fe40000000006 */
[----:B------:R-:W-:Y:S02]  /*1300*/  SEL R0, RZ, 0x1, P5 ;  /* 0x00000001ff007807 */ /* 0x000fe40002800000 */
[----:B------:R-:W-:Y:S02]  /*1310*/  SEL R7, RZ, 0x1, P4 ;  /* 0x00000001ff077807 */ /* 0x000fe40002000000 */
[----:B------:R-:W-:-:S02]  /*1320*/  SEL R4, RZ, 0x1, P3 ;  /* 0x00000001ff047807 */ /* 0x000fc40001800000 */
[----:B------:R-:W-:Y:S02]  /*1330*/  SEL R15, RZ, 0x1, P2 ;  /* 0x00000001ff0f7807 */ /* 0x000fe40001000000 */
[----:B------:R-:W-:Y:S02]  /*1340*/  PRMT R7, R7, 0x7604, R0 ;  /* 0x0000760407077816 */ /* 0x000fe40000000000 */
[----:B------:R-:W-:Y:S02]  /*1350*/  LOP3.LUT R20, R20, 0xfe, RZ, 0xc0, !PT ;  /* 0x000000fe14147812 */ /* 0x000fe400078ec0ff */
[----:B------:R-:W-:-:S03]  /*1360*/  PRMT R15, R15, 0x7604, R4 ;  /* 0x000076040f0f7816 */ /* 0x000fc60000000004 */
[----:B------:R-:W-:Y:S04]  /*1370*/  STS.U16 [R20+UR4], R14 ;  /* 0x0000000e14007988 */ /* 0x000fe80008000404 */
[----:B------:R-:W-:Y:S04]  /*1380*/  STS.U16 [R20+UR4+0x108], R6 ;  /* 0x0001080614007988 */ /* 0x000fe80008000404 */
[----:B------:R-:W-:Y:S04]  /*1390*/  STS.U16 [R20+UR4+0x210], R7 ;  /* 0x0002100714007988 */ /* 0x000fe80008000404 */
[----:B------:R-:W-:Y:S01]  /*13a0*/  STS.U16 [R20+UR4+0x318], R15 ;  /* 0x0003180f14007988 */ /* 0x000fe20008000404 */
[----:B------:R-:W-:Y:S01]  /*13b0*/  IMAD.IADD R30, R31, 0x1, R30 ;  /* 0x000000011f1e7824 */ /* 0x000fe200078e021e */
[----:B------:R-:W-:Y:S01]  /*13c0*/  ULDC.64 UR4, c[0x0][0x258] ;  /* 0x0000960000047ab9 */ /* 0x000fe20000000a00 */
[----:B------:R-:W-:Y:S06]  /*13d0*/  BAR.SYNC.DEFER_BLOCKING 0x0 ;  /* 0x0000000000007b1d */ /* 0x000fec0000010000 */
[----:B------:R-:W0:Y:S02]  /*13e0*/  LDS.64 R30, [R30] ;  /* 0x000000001e1e7984 */ /* 0x000e240000000a00 */
[----:B0-----:R-:W-:-:S02]  /*13f0*/  PRMT R4, R30, 0x7772, RZ ;  /* 0x000077721e047816 */ /* 0x001fc400000000ff */
[----:B------:R-:W-:-:S04]  /*1400*/  PRMT R5, R30, 0x7771, RZ ;  /* 0x000077711e057816 */ /* 0x000fc800000000ff */
[----:B------:R-:W-:Y:S02]  /*1410*/  PRMT R4, R5, 0x5410, R4 ;  /* 0x0000541005047816 */ /* 0x000fe40000000004 */
[----:B------:R-:W-:Y:S02]  /*1420*/  PRMT R0, R30, 0x7770, RZ ;  /* 0x000077701e007816 */ /* 0x000fe400000000ff */
[----:B------:R-:W-:Y:S02]  /*1430*/  LOP3.LUT R4, R4, 0x10001, RZ, 0xc0, !PT ;  /* 0x0001000104047812 */ /* 0x000fe400078ec0ff */
[C---:B------:R-:W-:Y:S02]  /*1440*/  PRMT R2, R31.reuse, 0x7772, RZ ;  /* 0x000077721f027816 */ /* 0x040fe400000000ff */
[----:B------:R-:W-:Y:S02]  /*1450*/  PRMT R3, R31, 0x7771, RZ ;  /* 0x000077711f037816 */ /* 0x000fe400000000ff */
[----:B------:R-:W-:-:S02]  /*1460*/  LOP3.LUT R5, R0, 0x1, RZ, 0xc0, !PT ;  /* 0x0000000100057812 */ /* 0x000fc400078ec0ff */
[----:B------:R-:W-:Y:S02]  /*1470*/  LOP3.LUT R0, R4, 0xffff, RZ, 0xc0, !PT ;  /* 0x0000ffff04007812 */ /* 0x000fe400078ec0ff */
[----:B------:R-:W-:Y:S02]  /*1480*/  PRMT R2, R3, 0x5410, R2 ;  /* 0x0000541003027816 */ /* 0x000fe40000000002 */
[----:B------:R-:W-:Y:S02]  /*1490*/  PRMT R5, R5, 0x3340, R0 ;  /* 0x0000334005057816 */ /* 0x000fe40000000000 */
[----:B------:R-:W-:Y:S02]  /*14a0*/  PRMT R0, R31, 0x7770, RZ ;  /* 0x000077701f007816 */ /* 0x000fe400000000ff */
[----:B------:R-:W-:Y:S02]  /*14b0*/  LOP3.LUT R2, R2, 0x10001, RZ, 0xc0, !PT ;  /* 0x0001000102027812 */ /* 0x000fe400078ec0ff */
[----:B------:R-:W-:-:S02]  /*14c0*/  LOP3.LUT R9, R0, 0x1, RZ, 0xc0, !PT ;  /* 0x0000000100097812 */ /* 0x000fc400078ec0ff */
[----:B------:R-:W-:Y:S02]  /*14d0*/  PRMT R0, R4, 0x7732, RZ ;  /* 0x0000773204007816 */ /* 0x000fe400000000ff */
[----:B------:R-:W-:Y:S02]  /*14e0*/  SHF.R.U32.HI R3, RZ, 0x18, R30 ;  /* 0x00000018ff037819 */ /* 0x000fe4000001161e */
[C---:B------:R-:W-:Y:S02]  /*14f0*/  PRMT R4, R2.reuse, 0x7732, RZ ;  /* 0x0000773202047816 */ /* 0x040fe400000000ff */
[----:B------:R-:W-:Y:S02]  /*1500*/  SHF.R.U32.HI R7, RZ, 0x18, R31 ;  /* 0x00000018ff077819 */ /* 0x000fe4000001161f */
[----:B------:R-:W-:Y:S02]  /*1510*/  LOP3.LUT R2, R2, 0xffff, RZ, 0xc0, !PT ;  /* 0x0000ffff02027812 */ /* 0x000fe400078ec0ff */
[----:B------:R-:W-:-:S02]  /*1520*/  SGXT.U32 R3, R3, 0x1 ;  /* 0x000000010303781a */ /* 0x000fc40000000000 */
[----:B------:R-:W-:Y:S02]  /*1530*/  SGXT.U32 R7, R7, 0x1 ;  /* 0x000000010707781a */ /* 0x000fe40000000000 */
[----:B------:R-:W-:Y:S02]  /*1540*/  PRMT R6, R9, 0x3340, R2 ;  /* 0x0000334009067816 */ /* 0x000fe40000000002 */
[----:B------:R-:W-:Y:S02]  /*1550*/  IADD3 R2, P0, R32, UR4, RZ ;  /* 0x0000000420027c10 */ /* 0x000fe4000ff1e0ff */
[----:B------:R-:W-:Y:S02]  /*1560*/  PRMT R0, R0, 0x3340, R3 ;  /* 0x0000334000007816 */ /* 0x000fe40000000003 */
[----:B------:R-:W-:Y:S02]  /*1570*/  PRMT R7, R4, 0x3340, R7 ;  /* 0x0000334004077816 */ /* 0x000fe40000000007 */
[----:B------:R-:W-:-:S02]  /*1580*/  LEA.HI.X.SX32 R3, R32, UR5, 0x1, P0 ;  /* 0x0000000520037c11 */ /* 0x000fc400080f0eff */
[----:B------:R-:W-:Y:S02]  /*1590*/  PRMT R4, R5, 0x5410, R0 ;  /* 0x0000541005047816 */ /* 0x000fe40000000000 */
[----:B------:R-:W-:Y:S01]  /*15a0*/  PRMT R5, R6, 0x5410, R7 ;  /* 0x0000541006057816 */ /* 0x000fe20000000007 */
[----:B------:R-:W-:Y:S06]  /*15b0*/  @!P1 EXIT ;  /* 0x000000000000994d */ /* 0x000fec0003800000 */
[----:B------:R-:W-:Y:S01]  /*15c0*/  STG.E.64 desc[UR6][R2.64], R4 ;  /* 0x0000000402007986 */ /* 0x000fe2000c101b06 */
[----:B------:R-:W-:Y:S05]  /*15d0*/  EXIT ;  /* 0x000000000000794d */ /* 0x000fea0003800000 */
.L_x_0:
[----:B------:R-:W-:-:S00]  /*15e0*/  BRA `(.L_x_0) ;  /* 0xfffffffc00fc7947 */ /* 0x000fc0000383ffff */
[----:B------:R-:W-:-:S00]  /*15f0*/  NOP ;  /* 0x0000000000007918 */ /* 0x000fc00000000000 */
        /* <DEDUP_REMOVED lines=8> */
.L_x_1:


//--------------------- .nv.global.init           --------------------------
	.section	.nv.global.init,"aw",@progbits
.nv.global.init:
	.type		_$_str,@object
	.size		_$_str,(_$_str_$_2 - _$_str)
_$_str:
        /*0000*/ 	.byte	0x5f, 0x5f, 0x43, 0x55, 0x44, 0x41, 0x5f, 0x46, 0x54, 0x5a, 0x00
	.type		_$_str_$_2,@object
	.size		_$_str_$_2,(.L_1 - _$_str_$_2)
_$_str_$_2:
        /*000b*/ 	.byte	0x5f, 0x5f, 0x43, 0x55, 0x44, 0x41, 0x5f, 0x50, 0x52, 0x45, 0x43, 0x5f, 0x53, 0x51, 0x52, 0x54
        /*001b*/ 	.byte	0x00
.L_1:


//--------------------- .nv.shared.triton_poi_fused__native_batch_norm_legit_no_training__unsafe_index_add_relu_threshold_backward_11 --------------------------
	.section	.nv.shared.triton_poi_fused__native_batch_norm_legit_no_training__unsafe_index_add_relu_threshold_backward_11,"aw",@nobits
	.sectionflags	@""
	.align	16
	.zero		1024


//--------------------- .nv.constant0.triton_poi_fused__native_batch_norm_legit_no_training__unsafe_index_add_relu_threshold_backward_11 --------------------------
	.section	.nv.constant0.triton_poi_fused__native_batch_norm_legit_no_training__unsafe_index_add_relu_threshold_backward_11,"a",@progbits
	.sectionflags	@""
	.align	4
.nv.constant0.triton_poi_fused__native_batch_norm_legit_no_training__unsafe_index_add_relu_threshold_backward_11:
	.zero		616
